//
// Generated by NVIDIA NVVM Compiler
//
// Compiler Build ID: CL-36424714
// Cuda compilation tools, release 13.0, V13.0.88
// Based on NVVM 20.0.0
//

.version 9.0
.target sm_100
.address_size 64

	// .globl	_Z20withoutPaddingKernelPf
// _ZZ20withoutPaddingKernelPfE4tile has been demoted
// _ZZ17withPaddingKernelPfE4tile has been demoted

.visible .entry _Z20withoutPaddingKernelPf(
	.param .u64 .ptr .align 1 _Z20withoutPaddingKernelPf_param_0
)
{
	.reg .pred 	%p<2>;
	.reg .b32 	%r<18>;
	.reg .b32 	%f<21>;
	.reg .b64 	%rd<5>;
	// demoted variable
	.shared .align 4 .b8 _ZZ20withoutPaddingKernelPfE4tile[4096];
	ld.param.u64 	%rd1, [_Z20withoutPaddingKernelPf_param_0];
	mov.u32 	%r1, %tid.x;
	mov.u32 	%r2, %tid.y;
	cvt.rn.f32.u32 	%f1, %r1;
	shl.b32 	%r8, %r1, 7;
	mov.u32 	%r9, _ZZ20withoutPaddingKernelPfE4tile;
	add.s32 	%r10, %r9, %r8;
	shl.b32 	%r11, %r2, 2;
	add.s32 	%r3, %r10, %r11;
	shl.b32 	%r12, %r2, 7;
	add.s32 	%r13, %r9, %r12;
	shl.b32 	%r14, %r1, 2;
	add.s32 	%r4, %r13, %r14;
	mov.f32 	%f20, 0f00000000;
	mov.b32 	%r17, 0;
$L__BB0_1:
	st.shared.f32 	[%r3], %f1;
	bar.sync 	0;
	ld.shared.f32 	%f5, [%r4];
	add.f32 	%f6, %f20, %f5;
	bar.sync 	0;
	st.shared.f32 	[%r3], %f1;
	bar.sync 	0;
	ld.shared.f32 	%f7, [%r4];
	add.f32 	%f8, %f6, %f7;
	bar.sync 	0;
	st.shared.f32 	[%r3], %f1;
	bar.sync 	0;
	ld.shared.f32 	%f9, [%r4];
	add.f32 	%f10, %f8, %f9;
	bar.sync 	0;
	st.shared.f32 	[%r3], %f1;
	bar.sync 	0;
	ld.shared.f32 	%f11, [%r4];
	add.f32 	%f12, %f10, %f11;
	bar.sync 	0;
	st.shared.f32 	[%r3], %f1;
	bar.sync 	0;
	ld.shared.f32 	%f13, [%r4];
	add.f32 	%f14, %f12, %f13;
	bar.sync 	0;
	st.shared.f32 	[%r3], %f1;
	bar.sync 	0;
	ld.shared.f32 	%f15, [%r4];
	add.f32 	%f16, %f14, %f15;
	bar.sync 	0;
	st.shared.f32 	[%r3], %f1;
	bar.sync 	0;
	ld.shared.f32 	%f17, [%r4];
	add.f32 	%f18, %f16, %f17;
	bar.sync 	0;
	st.shared.f32 	[%r3], %f1;
	bar.sync 	0;
	ld.shared.f32 	%f19, [%r4];
	add.f32 	%f20, %f18, %f19;
	bar.sync 	0;
	add.s32 	%r17, %r17, 8;
	setp.ne.s32 	%p1, %r17, 1000;
	@%p1 bra 	$L__BB0_1;
	cvta.to.global.u64 	%rd2, %rd1;
	shl.b32 	%r15, %r1, 5;
	add.s32 	%r16, %r15, %r2;
	mul.wide.u32 	%rd3, %r16, 4;
	add.s64 	%rd4, %rd2, %rd3;
	st.global.f32 	[%rd4], %f20;
	ret;

}
	// .globl	_Z17withPaddingKernelPf
.visible .entry _Z17withPaddingKernelPf(
	.param .u64 .ptr .align 1 _Z17withPaddingKernelPf_param_0
)
{
	.reg .pred 	%p<2>;
	.reg .b32 	%r<16>;
	.reg .b32 	%f<21>;
	.reg .b64 	%rd<5>;
	// demoted variable
	.shared .align 4 .b8 _ZZ17withPaddingKernelPfE4tile[4224];
	ld.param.u64 	%rd1, [_Z17withPaddingKernelPf_param_0];
	mov.u32 	%r1, %tid.x;
	mov.u32 	%r2, %tid.y;
	cvt.rn.f32.u32 	%f1, %r1;
	mov.u32 	%r8, _ZZ17withPaddingKernelPfE4tile;
	mad.lo.s32 	%r9, %r1, 132, %r8;
	shl.b32 	%r10, %r2, 2;
	add.s32 	%r3, %r9, %r10;
	mad.lo.s32 	%r11, %r2, 132, %r8;
	shl.b32 	%r12, %r1, 2;
	add.s32 	%r4, %r11, %r12;
	mov.f32 	%f20, 0f00000000;
	mov.b32 	%r15, 0;
$L__BB1_1:
	st.shared.f32 	[%r3], %f1;
	bar.sync 	0;
	ld.shared.f32 	%f5, [%r4];
	add.f32 	%f6, %f20, %f5;
	bar.sync 	0;
	st.shared.f32 	[%r3], %f1;
	bar.sync 	0;
	ld.shared.f32 	%f7, [%r4];
	add.f32 	%f8, %f6, %f7;
	bar.sync 	0;
	st.shared.f32 	[%r3], %f1;
	bar.sync 	0;
	ld.shared.f32 	%f9, [%r4];
	add.f32 	%f10, %f8, %f9;
	bar.sync 	0;
	st.shared.f32 	[%r3], %f1;
	bar.sync 	0;
	ld.shared.f32 	%f11, [%r4];
	add.f32 	%f12, %f10, %f11;
	bar.sync 	0;
	st.shared.f32 	[%r3], %f1;
	bar.sync 	0;
	ld.shared.f32 	%f13, [%r4];
	add.f32 	%f14, %f12, %f13;
	bar.sync 	0;
	st.shared.f32 	[%r3], %f1;
	bar.sync 	0;
	ld.shared.f32 	%f15, [%r4];
	add.f32 	%f16, %f14, %f15;
	bar.sync 	0;
	st.shared.f32 	[%r3], %f1;
	bar.sync 	0;
	ld.shared.f32 	%f17, [%r4];
	add.f32 	%f18, %f16, %f17;
	bar.sync 	0;
	st.shared.f32 	[%r3], %f1;
	bar.sync 	0;
	ld.shared.f32 	%f19, [%r4];
	add.f32 	%f20, %f18, %f19;
	bar.sync 	0;
	add.s32 	%r15, %r15, 8;
	setp.ne.s32 	%p1, %r15, 1000;
	@%p1 bra 	$L__BB1_1;
	cvta.to.global.u64 	%rd2, %rd1;
	shl.b32 	%r13, %r1, 5;
	add.s32 	%r14, %r13, %r2;
	mul.wide.u32 	%rd3, %r14, 4;
	add.s64 	%rd4, %rd2, %rd3;
	st.global.f32 	[%rd4], %f20;
	ret;

}


// ===== COMPILED SASS (sm_100) =====

	.target	sm_100

	.elftype	@"ET_EXEC"


//--------------------- .note.nv.tkinfo           --------------------------
	.section	.note.nv.tkinfo,"",@"SHT_NOTE"
	.sectionflags	@"SHF_NOTE_NV_TKINFO"
	.tkinfo
        /*0018*/ 	.word	0x00000002
        /*0030*/ 	.string	""
        /*0030*/ 	.string	"ptxas"
        /*0030*/ 	.string	"Cuda compilation tools, release 13.0, V13.0.88"
        /*0030*/ 	.string	"Build cuda_13.0.r13.0/compiler.36424714_0"
        /*0030*/ 	.string	"-arch sm_100 -m 64 "



//--------------------- .note.nv.cuinfo           --------------------------
	.section	.note.nv.cuinfo,"",@"SHT_NOTE"
	.sectionflags	@"SHF_NOTE_NV_CUINFO"
        /*0018*/ 	.short	0x0002
        /*001a*/ 	.short	0x0064
        /*001c*/ 	.short	0x0082
	.zero		2


//--------------------- .nv.info                  --------------------------
	.section	.nv.info,"",@"SHT_CUDA_INFO"
	.align	4


	//----- nvinfo : EIATTR_REGCOUNT
	.align		4
        /*0000*/ 	.byte	0x04, 0x2f
        /*0002*/ 	.short	(.L_1 - .L_0)
	.align		4
.L_0:
        /*0004*/ 	.word	index@(_Z20withoutPaddingKernelPf)
        /*0008*/ 	.word	0x0000001c


	//----- nvinfo : EIATTR_FRAME_SIZE
	.align		4
.L_1:
        /*000c*/ 	.byte	0x04, 0x11
        /*000e*/ 	.short	(.L_3 - .L_2)
	.align		4
.L_2:
        /*0010*/ 	.word	index@(_Z20withoutPaddingKernelPf)
        /*0014*/ 	.word	0x00000000


	//----- nvinfo : EIATTR_REGCOUNT
	.align		4
.L_3:
        /*0018*/ 	.byte	0x04, 0x2f
        /*001a*/ 	.short	(.L_5 - .L_4)
	.align		4
.L_4:
        /*001c*/ 	.word	index@(_Z17withPaddingKernelPf)
        /*0020*/ 	.word	0x0000001c


	//----- nvinfo : EIATTR_FRAME_SIZE
	.align		4
.L_5:
        /*0024*/ 	.byte	0x04, 0x11
        /*0026*/ 	.short	(.L_7 - .L_6)
	.align		4
.L_6:
        /*0028*/ 	.word	index@(_Z17withPaddingKernelPf)
        /*002c*/ 	.word	0x00000000


	//----- nvinfo : EIATTR_MIN_STACK_SIZE
	.align		4
.L_7:
        /*0030*/ 	.byte	0x04, 0x12
        /*0032*/ 	.short	(.L_9 - .L_8)
	.align		4
.L_8:
        /*0034*/ 	.word	index@(_Z17withPaddingKernelPf)
        /*0038*/ 	.word	0x00000000


	//----- nvinfo : EIATTR_MIN_STACK_SIZE
	.align		4
.L_9:
        /*003c*/ 	.byte	0x04, 0x12
        /*003e*/ 	.short	(.L_11 - .L_10)
	.align		4
.L_10:
        /*0040*/ 	.word	index@(_Z20withoutPaddingKernelPf)
        /*0044*/ 	.word	0x00000000
.L_11:


//--------------------- .nv.compat                --------------------------
	.section	.nv.compat,"",@"SHT_CUDA_COMPAT_INFO"
	.align	4
        /*0000*/ 	.byte	0x02, 0x09, 0x00, 0x00, 0x02, 0x02, 0x01, 0x00, 0x02, 0x05, 0x05, 0x00, 0x03, 0x07, 0x01, 0x01
        /*0010*/ 	.byte	0x02, 0x03, 0x00, 0x00, 0x02, 0x06, 0x01, 0x00, 0x04, 0x0b, 0x08, 0x00, 0x09, 0x00, 0x00, 0x00
        /*0020*/ 	.byte	0x00, 0x00, 0x00, 0x00


//--------------------- .nv.info._Z17withPaddingKernelPf --------------------------
	.section	.nv.info._Z17withPaddingKernelPf,"",@"SHT_CUDA_INFO"
	.sectionflags	@""
	.align	4


	//----- nvinfo : EIATTR_CUDA_API_VERSION
	.align		4
        /*0000*/ 	.byte	0x04, 0x37
        /*0002*/ 	.short	(.L_13 - .L_12)
.L_12:
        /*0004*/ 	.word	0x00000082


	//----- nvinfo : EIATTR_KPARAM_INFO
	.align		4
.L_13:
        /*0008*/ 	.byte	0x04, 0x17
        /*000a*/ 	.short	(.L_15 - .L_14)
.L_14:
        /*000c*/ 	.word	0x00000000
        /*0010*/ 	.short	0x0000
        /*0012*/ 	.short	0x0000
        /*0014*/ 	.byte	0x00, 0xf5, 0x21, 0x00


	//----- nvinfo : EIATTR_SPARSE_MMA_MASK
	.align		4
.L_15:
        /*0018*/ 	.byte	0x03, 0x50
        /*001a*/ 	.short	0x0000


	//----- nvinfo : EIATTR_MAXREG_COUNT
	.align		4
        /*001c*/ 	.byte	0x03, 0x1b
        /*001e*/ 	.short	0x00ff


	//----- nvinfo : EIATTR_NUM_BARRIERS
	.align		4
        /*0020*/ 	.byte	0x02, 0x4c
        /*0022*/ 	.byte	0x01
	.zero		1


	//----- nvinfo : EIATTR_MERCURY_ISA_VERSION
	.align		4
        /*0024*/ 	.byte	0x03, 0x5f
        /*0026*/ 	.short	0x0101


	//----- nvinfo : EIATTR_VRC_CTA_INIT_COUNT
	.align		4
        /*0028*/ 	.byte	0x02, 0x4a
	.zero		1
	.zero		1


	//----- nvinfo : EIATTR_EXIT_INSTR_OFFSETS
	.align		4
        /*002c*/ 	.byte	0x04, 0x1c
        /*002e*/ 	.short	(.L_17 - .L_16)


	//   ....[0]....
.L_16:
        /*0030*/ 	.word	0x00013980


	//----- nvinfo : EIATTR_CBANK_PARAM_SIZE
	.align		4
.L_17:
        /*0034*/ 	.byte	0x03, 0x19
        /*0036*/ 	.short	0x0008


	//----- nvinfo : EIATTR_PARAM_CBANK
	.align		4
        /*0038*/ 	.byte	0x04, 0x0a
        /*003a*/ 	.short	(.L_19 - .L_18)
	.align		4
.L_18:
        /*003c*/ 	.word	index@(.nv.constant0._Z17withPaddingKernelPf)
        /*0040*/ 	.short	0x0380
        /*0042*/ 	.short	0x0008


	//----- nvinfo : EIATTR_SW_WAR
	.align		4
.L_19:
        /*0044*/ 	.byte	0x04, 0x36
        /*0046*/ 	.short	(.L_21 - .L_20)
.L_20:
        /*0048*/ 	.word	0x00000008
.L_21:


//--------------------- .nv.info._Z20withoutPaddingKernelPf --------------------------
	.section	.nv.info._Z20withoutPaddingKernelPf,"",@"SHT_CUDA_INFO"
	.sectionflags	@""
	.align	4


	//----- nvinfo : EIATTR_CUDA_API_VERSION
	.align		4
        /*0000*/ 	.byte	0x04, 0x37
        /*0002*/ 	.short	(.L_23 - .L_22)
.L_22:
        /*0004*/ 	.word	0x00000082


	//----- nvinfo : EIATTR_KPARAM_INFO
	.align		4
.L_23:
        /*0008*/ 	.byte	0x04, 0x17
        /*000a*/ 	.short	(.L_25 - .L_24)
.L_24:
        /*000c*/ 	.word	0x00000000
        /*0010*/ 	.short	0x0000
        /*0012*/ 	.short	0x0000
        /*0014*/ 	.byte	0x00, 0xf5, 0x21, 0x00


	//----- nvinfo : EIATTR_SPARSE_MMA_MASK
	.align		4
.L_25:
        /*0018*/ 	.byte	0x03, 0x50
        /*001a*/ 	.short	0x0000


	//----- nvinfo : EIATTR_MAXREG_COUNT
	.align		4
        /*001c*/ 	.byte	0x03, 0x1b
        /*001e*/ 	.short	0x00ff


	//----- nvinfo : EIATTR_NUM_BARRIERS
	.align		4
        /*0020*/ 	.byte	0x02, 0x4c
        /*0022*/ 	.byte	0x01
	.zero		1


	//----- nvinfo : EIATTR_MERCURY_ISA_VERSION
	.align		4
        /*0024*/ 	.byte	0x03, 0x5f
        /*0026*/ 	.short	0x0101


	//----- nvinfo : EIATTR_VRC_CTA_INIT_COUNT
	.align		4
        /*0028*/ 	.byte	0x02, 0x4a
	.zero		1
	.zero		1


	//----- nvinfo : EIATTR_EXIT_INSTR_OFFSETS
	.align		4
        /*002c*/ 	.byte	0x04, 0x1c
        /*002e*/ 	.short	(.L_27 - .L_26)


	//   ....[0]....
.L_26:
        /*0030*/ 	.word	0x00013980


	//----- nvinfo : EIATTR_CBANK_PARAM_SIZE
	.align		4
.L_27:
        /*0034*/ 	.byte	0x03, 0x19
        /*0036*/ 	.short	0x0008


	//----- nvinfo : EIATTR_PARAM_CBANK
	.align		4
        /*0038*/ 	.byte	0x04, 0x0a
        /*003a*/ 	.short	(.L_29 - .L_28)
	.align		4
.L_28:
        /*003c*/ 	.word	index@(.nv.constant0._Z20withoutPaddingKernelPf)
        /*0040*/ 	.short	0x0380
        /*0042*/ 	.short	0x0008


	//----- nvinfo : EIATTR_SW_WAR
	.align		4
.L_29:
        /*0044*/ 	.byte	0x04, 0x36
        /*0046*/ 	.short	(.L_31 - .L_30)
.L_30:
        /*0048*/ 	.word	0x00000008
.L_31:


//--------------------- .nv.callgraph             --------------------------
	.section	.nv.callgraph,"",@"SHT_CUDA_CALLGRAPH"
	.align	4
	.sectionentsize	8
	.align		4
        /*0000*/ 	.word	0x00000000
	.align		4
        /*0004*/ 	.word	0xffffffff
	.align		4
        /*0008*/ 	.word	0x00000000
	.align		4
        /*000c*/ 	.word	0xfffffffe
	.align		4
        /*0010*/ 	.word	0x00000000
	.align		4
        /*0014*/ 	.word	0xfffffffd
	.align		4
        /*0018*/ 	.word	0x00000000
	.align		4
        /*001c*/ 	.word	0xfffffffc


//--------------------- .text._Z17withPaddingKernelPf --------------------------
	.section	.text._Z17withPaddingKernelPf,"ax",@progbits
	.align	128
        .global         _Z17withPaddingKernelPf
        .type           _Z17withPaddingKernelPf,@function
        .size           _Z17withPaddingKernelPf,(.L_x_2 - _Z17withPaddingKernelPf)
        .other          _Z17withPaddingKernelPf,@"STO_CUDA_ENTRY STV_DEFAULT"
_Z17withPaddingKernelPf:
.text._Z17withPaddingKernelPf:
[----:B------:R-:W-:Y:S01]  /*0000*/  LDC R1, c[0x0][0x37c] ;  /* 0x0000df00ff017b82 */ /* 0x000fe20000000800 */
[----:B------:R-:W0:Y:S01]  /*0010*/  S2R R3, SR_CgaCtaId ;  /* 0x0000000000037919 */ /* 0x000e220000008800 */
[----:B------:R-:W-:Y:S01]  /*0020*/  MOV R2, 0x400 ;  /* 0x0000040000027802 */ /* 0x000fe20000000f00 */
[----:B------:R-:W1:Y:S01]  /*0030*/  LDCU.64 UR4, c[0x0][0x358] ;  /* 0x00006b00ff0477ac */ /* 0x000e620008000a00 */
[----:B------:R-:W2:Y:S01]  /*0040*/  S2R R0, SR_TID.X ;  /* 0x0000000000007919 */ /* 0x000ea20000002100 */
[----:B------:R-:W3:Y:S01]  /*0050*/  S2R R5, SR_TID.Y ;  /* 0x0000000000057919 */ /* 0x000ee20000002200 */
[----:B0-----:R-:W-:Y:S02]  /*0060*/  LEA R2, R3, R2, 0x18 ;  /* 0x0000000203027211 */ /* 0x001fe400078ec0ff */
[----:B--2---:R-:W-:-:S03]  /*0070*/  I2FP.F32.U32 R4, R0 ;  /* 0x0000000000047245 */ /* 0x004fc60000201000 */
[--C-:B------:R-:W-:Y:S02]  /*0080*/  IMAD R6, R0, 0x84, R2.reuse ;  /* 0x0000008400067824 */ /* 0x100fe400078e0202 */
[----:B---3--:R-:W-:-:S03]  /*0090*/  IMAD R3, R5, 0x84, R2 ;  /* 0x0000008405037824 */ /* 0x008fc600078e0202 */
[----:B------:R-:W-:Y:S02]  /*00a0*/  LEA R7, R5, R6, 0x2 ;  /* 0x0000000605077211 */ /* 0x000fe400078e10ff */
[----:B------:R-:W-:-:S03]  /*00b0*/  LEA R6, R0, R3, 0x2 ;  /* 0x0000000300067211 */ /* 0x000fc600078e10ff */
[----:B------:R-:W-:Y:S01]  /*00c0*/  STS [R7], R4 ;  /* 0x0000000407007388 */ /* 0x000fe20000000800 */
[----:B------:R-:W-:Y:S06]  /*00d0*/  BAR.SYNC.DEFER_BLOCKING 0x0 ;  /* 0x0000000000007b1d */ /* 0x000fec0000010000 */
[----:B------:R-:W0:Y:S02]  /*00e0*/  LDS R2, [R6] ;  /* 0x0000000006027984 */ /* 0x000e240000000800 */
[----:B------:R-:W-:Y:S06]  /*00f0*/  BAR.SYNC.DEFER_BLOCKING 0x0 ;  /* 0x0000000000007b1d */ /* 0x000fec0000010000 */
[----:B------:R-:W-:Y:S02]  /*0100*/  STS [R7], R4 ;  /* 0x0000000407007388 */ /* 0x000fe40000000800 */
[----:B------:R-:W-:Y:S01]  /*0110*/  BAR.SYNC.DEFER_BLOCKING 0x0 ;  /* 0x0000000000007b1d */ /* 0x000fe20000010000 */
[----:B0-----:R-:W-:-:S05]  /*0120*/  FADD R2, RZ, R2 ;  /* 0x00000002ff027221 */ /* 0x001fca0000000000 */
[----:B------:R-:W0:Y:S02]  /*0130*/  LDS R3, [R6] ;  /* 0x0000000006037984 */ /* 0x000e240000000800 */
[----:B------:R-:W-:Y:S06]  /*0140*/  BAR.SYNC.DEFER_BLOCKING 0x0 ;  /* 0x0000000000007b1d */ /* 0x000fec0000010000 */
[----:B------:R-:W-:Y:S02]  /*0150*/  STS [R7], R4 ;  /* 0x0000000407007388 */ /* 0x000fe40000000800 */
[----:B------:R-:W-:Y:S01]  /*0160*/  BAR.SYNC.DEFER_BLOCKING 0x0 ;  /* 0x0000000000007b1d */ /* 0x000fe20000010000 */
[----:B0-----:R-:W-:-:S05]  /*0170*/  FADD R2, R2, R3 ;  /* 0x0000000302027221 */ /* 0x001fca0000000000 */
        /* <DEDUP_REMOVED lines=4043> */
[----:B------:R-:W-:Y:S06]  /*fe30*/  BAR.SYNC.DEFER_BLOCKING 0x0 ;  /* 0x0000000000007b1d */ /* 0x000fec0000010000 */
[----:B------:R-:W2:Y:S02]  /*fe40*/  LDS R9, [R6] ;  /* 0x0000000006097984 */ /* 0x000ea40000000800 */
[----:B------:R-:W-:Y:S06]  /*fe50*/  BAR.SYNC.DEFER_BLOCKING 0x0 ;  /* 0x0000000000007b1d */ /* 0x000fec0000010000 */
[----:B------:R-:W-:Y:S02]  /*fe60*/  STS [R7], R4 ;  /* 0x0000000407007388 */ /* 0x000fe40000000800 */
[----:B------:R-:W-:Y:S06]  /*fe70*/  BAR.SYNC.DEFER_BLOCKING 0x0 ;  /* 0x0000000000007b1d */ /* 0x000fec0000010000 */
[----:B------:R-:W3:Y:S02]  /*fe80*/  LDS R11, [R6] ;  /* 0x00000000060b7984 */ /* 0x000ee40000000800 */
[----:B------:R-:W-:Y:S06]  /*fe90*/  BAR.SYNC.DEFER_BLOCKING 0x0 ;  /* 0x0000000000007b1d */ /* 0x000fec0000010000 */
[----:B------:R-:W-:Y:S02]  /*fea0*/  STS [R7], R4 ;  /* 0x0000000407007388 */ /* 0x000fe40000000800 */
[----:B------:R-:W-:Y:S06]  /*feb0*/  BAR.SYNC.DEFER_BLOCKING 0x0 ;  /* 0x0000000000007b1d */ /* 0x000fec0000010000 */
[----:B------:R-:W4:Y:S02]  /*fec0*/  LDS R13, [R6] ;  /* 0x00000000060d7984 */ /* 0x000f240000000800 */
[----:B------:R-:W-:Y:S06]  /*fed0*/  BAR.SYNC.DEFER_BLOCKING 0x0 ;  /* 0x0000000000007b1d */ /* 0x000fec0000010000 */
[----:B------:R-:W-:Y:S02]  /*fee0*/  STS [R7], R4 ;  /* 0x0000000407007388 */ /* 0x000fe40000000800 */
[----:B------:R-:W-:Y:S06]  /*fef0*/  BAR.SYNC.DEFER_BLOCKING 0x0 ;  /* 0x0000000000007b1d */ /* 0x000fec0000010000 */
[----:B------:R-:W5:Y:S02]  /*ff00*/  LDS R15, [R6] ;  /* 0x00000000060f7984 */ /* 0x000f640000000800 */
[----:B------:R-:W-:Y:S06]  /*ff10*/  BAR.SYNC.DEFER_BLOCKING 0x0 ;  /* 0x0000000000007b1d */ /* 0x000fec0000010000 */
[----:B------:R-:W-:Y:S02]  /*ff20*/  STS [R7], R4 ;  /* 0x0000000407007388 */ /* 0x000fe40000000800 */
[----:B------:R-:W-:Y:S06]  /*ff30*/  BAR.SYNC.DEFER_BLOCKING 0x0 ;  /* 0x0000000000007b1d */ /* 0x000fec0000010000 */
[----:B------:R-:W1:Y:S02]  /*ff40*/  LDS R17, [R6] ;  /* 0x0000000006117984 */ /* 0x000e640000000800 */
[----:B------:R-:W-:Y:S06]  /*ff50*/  BAR.SYNC.DEFER_BLOCKING 0x0 ;  /* 0x0000000000007b1d */ /* 0x000fec0000010000 */
[----:B------:R-:W-:Y:S02]  /*ff60*/  STS [R7], R4 ;  /* 0x0000000407007388 */ /* 0x000fe40000000800 */
[----:B------:R-:W-:Y:S06]  /*ff70*/  BAR.SYNC.DEFER_BLOCKING 0x0 ;  /* 0x0000000000007b1d */ /* 0x000fec0000010000 */
[----:B------:R-:W1:Y:S01]  /*ff80*/  LDS R19, [R6] ;  /* 0x0000000006137984 */ /* 0x000e620000000800 */
[----:B0-----:R-:W-:Y:S01]  /*ff90*/  FADD R2, R2, R3 ;  /* 0x0000000302027221 */ /* 0x001fe20000000000 */
[----:B------:R-:W-:Y:S01]  /*ffa0*/  LEA R5, R0, R5, 0x5 ;  /* 0x0000000500057211 */ /* 0x000fe200078e28ff */
[----:B------:R-:W-:Y:S02]  /*ffb0*/  BAR.SYNC.DEFER_BLOCKING 0x0 ;  /* 0x0000000000007b1d */ /* 0x000fe40000010000 */
[----:B--2---:R-:W-:-:S04]  /*ffc0*/  FADD R2, R2, R9 ;  /* 0x0000000902027221 */ /* 0x004fc80000000000 */
[----:B---3--:R-:W-:-:S04]  /*ffd0*/  FADD R2, R2, R11 ;  /* 0x0000000b02027221 */ /* 0x008fc80000000000 */
[----:B----4-:R-:W-:-:S04]  /*ffe0*/  FADD R2, R2, R13 ;  /* 0x0000000d02027221 */ /* 0x010fc80000000000 */
[----:B-----5:R-:W-:-:S04]  /*fff0*/  FADD R2, R2, R15 ;  /* 0x0000000f02027221 */ /* 0x020fc80000000000 */
[----:B-1----:R-:W-:Y:S01]  /*10000*/  FADD R2, R2, R17 ;  /* 0x0000001102027221 */ /* 0x002fe20000000000 */
[----:B------:R-:W-:Y:S01]  /*10010*/  STS [R7], R4 ;  /* 0x0000000407007388 */ /* 0x000fe20000000800 */
[----:B------:R-:W-:Y:S02]  /*10020*/  BAR.SYNC.DEFER_BLOCKING 0x0 ;  /* 0x0000000000007b1d */ /* 0x000fe40000010000 */
[----:B------:R-:W-:-:S04]  /*10030*/  FADD R2, R2, R19 ;  /* 0x0000001302027221 */ /* 0x000fc80000000000 */
        /* <DEDUP_REMOVED lines=879> */
[----:B0-----:R-:W-:-:S07]  /*13730*/  FADD R8, R2, R3 ;  /* 0x0000000302087221 */ /* 0x001fce0000000000 */
[----:B------:R-:W0:Y:S01]  /*13740*/  LDC.64 R2, c[0x0][0x380] ;  /* 0x0000e000ff027b82 */ /* 0x000e220000000a00 */
[----:B------:R-:W1:Y:S07]  /*13750*/  LDS R9, [R6] ;  /* 0x0000000006097984 */ /* 0x000e6e0000000800 */
[----:B------:R-:W-:Y:S01]  /*13760*/  BAR.SYNC.DEFER_BLOCKING 0x0 ;  /* 0x0000000000007b1d */ /* 0x000fe20000010000 */
[----:B0-----:R-:W-:-:S05]  /*13770*/  IMAD.WIDE.U32 R2, R5, 0x4, R2 ;  /* 0x0000000405027825 */ /* 0x001fca00078e0002 */
[----:B------:R-:W-:Y:S02]  /*13780*/  STS [R7], R4 ;  /* 0x0000000407007388 */ /* 0x000fe40000000800 */
[----:B------:R-:W-:Y:S01]  /*13790*/  BAR.SYNC.DEFER_BLOCKING 0x0 ;  /* 0x0000000000007b1d */ /* 0x000fe20000010000 */
[----:B-1----:R-:W-:-:S05]  /*137a0*/  FADD R8, R8, R9 ;  /* 0x0000000908087221 */ /* 0x002fca0000000000 */
        /* <DEDUP_REMOVED lines=26> */
[----:B0-----:R-:W-:Y:S01]  /*13950*/  FADD R21, R8, R21 ;  /* 0x0000001508157221 */ /* 0x001fe20000000000 */
[----:B------:R-:W-:Y:S06]  /*13960*/  BAR.SYNC.DEFER_BLOCKING 0x0 ;  /* 0x0000000000007b1d */ /* 0x000fec0000010000 */
[----:B------:R-:W-:Y:S01]  /*13970*/  STG.E desc[UR4][R2.64], R21 ;  /* 0x0000001502007986 */ /* 0x000fe2000c101904 */
[----:B------:R-:W-:Y:S05]  /*13980*/  EXIT ;  /* 0x000000000000794d */ /* 0x000fea0003800000 */
.L_x_0:
[----:B------:R-:W-:-:S00]  /*13990*/  BRA `(.L_x_0) ;  /* 0xfffffffc00fc7947 */ /* 0x000fc0000383ffff */
[----:B------:R-:W-:-:S00]  /*139a0*/  NOP ;  /* 0x0000000000007918 */ /* 0x000fc00000000000 */
        /* <DEDUP_REMOVED lines=13> */
.L_x_2:


//--------------------- .text._Z20withoutPaddingKernelPf --------------------------
	.section	.text._Z20withoutPaddingKernelPf,"ax",@progbits
	.align	128
        .global         _Z20withoutPaddingKernelPf
        .type           _Z20withoutPaddingKernelPf,@function
        .size           _Z20withoutPaddingKernelPf,(.L_x_3 - _Z20withoutPaddingKernelPf)
        .other          _Z20withoutPaddingKernelPf,@"STO_CUDA_ENTRY STV_DEFAULT"
_Z20withoutPaddingKernelPf:
.text._Z20withoutPaddingKernelPf:
[----:B------:R-:W-:Y:S01]  /*0000*/  LDC R1, c[0x0][0x37c] ;  /* 0x0000df00ff017b82 */ /* 0x000fe20000000800 */
[----:B------:R-:W0:Y:S07]  /*0010*/  S2R R0, SR_TID.X ;  /* 0x0000000000007919 */ /* 0x000e2e0000002100 */
[----:B------:R-:W1:Y:S01]  /*0020*/  S2UR UR5, SR_CgaCtaId ;  /* 0x00000000000579c3 */ /* 0x000e620000008800 */
[----:B------:R-:W-:Y:S01]  /*0030*/  UMOV UR4, 0x400 ;  /* 0x0000040000047882 */ /* 0x000fe20000000000 */
[----:B------:R-:W2:Y:S01]  /*0040*/  S2R R5, SR_TID.Y ;  /* 0x0000000000057919 */ /* 0x000ea20000002200 */
[----:B-1----:R-:W-:-:S06]  /*0050*/  ULEA UR4, UR5, UR4, 0x18 ;  /* 0x0000000405047291 */ /* 0x002fcc000f8ec0ff */
[C---:B0-----:R-:W-:Y:S02]  /*0060*/  LEA R2, R0.reuse, UR4, 0x7 ;  /* 0x0000000400027c11 */ /* 0x041fe4000f8e38ff */
[----:B------:R-:W-:Y:S02]  /*0070*/  I2FP.F32.U32 R4, R0 ;  /* 0x0000000000047245 */ /* 0x000fe40000201000 */
[C---:B--2---:R-:W-:Y:S02]  /*0080*/  LEA R7, R5.reuse, R2, 0x2 ;  /* 0x0000000205077211 */ /* 0x044fe400078e10ff */
[----:B------:R-:W-:Y:S01]  /*0090*/  LEA R3, R5, UR4, 0x7 ;  /* 0x0000000405037c11 */ /* 0x000fe2000f8e38ff */
[----:B------:R-:W0:Y:S02]  /*00a0*/  LDCU.64 UR4, c[0x0][0x358] ;  /* 0x00006b00ff0477ac */ /* 0x000e240008000a00 */
[----:B------:R-:W-:Y:S01]  /*00b0*/  STS [R7], R4 ;  /* 0x0000000407007388 */ /* 0x000fe20000000800 */
[----:B------:R-:W-:Y:S01]  /*00c0*/  LEA R6, R0, R3, 0x2 ;  /* 0x0000000300067211 */ /* 0x000fe200078e10ff */
[----:B------:R-:W-:Y:S06]  /*00d0*/  BAR.SYNC.DEFER_BLOCKING 0x0 ;  /* 0x0000000000007b1d */ /* 0x000fec0000010000 */
[----:B------:R-:W1:Y:S02]  /*00e0*/  LDS R2, [R6] ;  /* 0x0000000006027984 */ /* 0x000e640000000800 */
[----:B------:R-:W-:Y:S06]  /*00f0*/  BAR.SYNC.DEFER_BLOCKING 0x0 ;  /* 0x0000000000007b1d */ /* 0x000fec0000010000 */
[----:B------:R-:W-:Y:S02]  /*0100*/  STS [R7], R4 ;  /* 0x0000000407007388 */ /* 0x000fe40000000800 */
[----:B------:R-:W-:Y:S01]  /*0110*/  BAR.SYNC.DEFER_BLOCKING 0x0 ;  /* 0x0000000000007b1d */ /* 0x000fe20000010000 */
[----:B-1----:R-:W-:-:S05]  /*0120*/  FADD R2, RZ, R2 ;  /* 0x00000002ff027221 */ /* 0x002fca0000000000 */
[----:B------:R-:W1:Y:S02]  /*0130*/  LDS R3, [R6] ;  /* 0x0000000006037984 */ /* 0x000e640000000800 */
[----:B------:R-:W-:Y:S06]  /*0140*/  BAR.SYNC.DEFER_BLOCKING 0x0 ;  /* 0x0000000000007b1d */ /* 0x000fec0000010000 */
[----:B------:R-:W-:Y:S02]  /*0150*/  STS [R7], R4 ;  /* 0x0000000407007388 */ /* 0x000fe40000000800 */
[----:B------:R-:W-:Y:S01]  /*0160*/  BAR.SYNC.DEFER_BLOCKING 0x0 ;  /* 0x0000000000007b1d */ /* 0x000fe20000010000 */
[----:B-1----:R-:W-:-:S05]  /*0170*/  FADD R2, R2, R3 ;  /* 0x0000000302027221 */ /* 0x002fca0000000000 */
        /* <DEDUP_REMOVED lines=4060> */
[----:B------:R-:W0:Y:S02]  /*ff40*/  LDS R17, [R6] ;  /* 0x0000000006117984 */ /* 0x000e240000000800 */
[----:B------:R-:W-:Y:S06]  /*ff50*/  BAR.SYNC.DEFER_BLOCKING 0x0 ;  /* 0x0000000000007b1d */ /* 0x000fec0000010000 */
[----:B------:R-:W-:Y:S02]  /*ff60*/  STS [R7], R4 ;  /* 0x0000000407007388 */ /* 0x000fe40000000800 */
[----:B------:R-:W-:Y:S06]  /*ff70*/  BAR.SYNC.DEFER_BLOCKING 0x0 ;  /* 0x0000000000007b1d */ /* 0x000fec0000010000 */
[----:B------:R-:W0:Y:S01]  /*ff80*/  LDS R19, [R6] ;  /* 0x0000000006137984 */ /* 0x000e220000000800 */
[----:B-1----:R-:W-:Y:S01]  /*ff90*/  FADD R2, R2, R3 ;  /* 0x0000000302027221 */ /* 0x002fe20000000000 */
[----:B------:R-:W-:Y:S01]  /*ffa0*/  LEA R5, R0, R5, 0x5 ;  /* 0x0000000500057211 */ /* 0x000fe200078e28ff */
[----:B------:R-:W-:Y:S02]  /*ffb0*/  BAR.SYNC.DEFER_BLOCKING 0x0 ;  /* 0x0000000000007b1d */ /* 0x000fe40000010000 */
[----:B--2---:R-:W-:-:S04]  /*ffc0*/  FADD R2, R2, R9 ;  /* 0x0000000902027221 */ /* 0x004fc80000000000 */
[----:B---3--:R-:W-:-:S04]  /*ffd0*/  FADD R2, R2, R11 ;  /* 0x0000000b02027221 */ /* 0x008fc80000000000 */
[----:B----4-:R-:W-:-:S04]  /*ffe0*/  FADD R2, R2, R13 ;  /* 0x0000000d02027221 */ /* 0x010fc80000000000 */
[----:B-----5:R-:W-:-:S04]  /*fff0*/  FADD R2, R2, R15 ;  /* 0x0000000f02027221 */ /* 0x020fc80000000000 */
[----:B0-----:R-:W-:Y:S01]  /*10000*/  FADD R2, R2, R17 ;  /* 0x0000001102027221 */ /* 0x001fe20000000000 */
        /* <DEDUP_REMOVED lines=920> */
.L_x_1:
        /* <DEDUP_REMOVED lines=15> */
.L_x_3:


//--------------------- .nv.shared._Z17withPaddingKernelPf --------------------------
	.section	.nv.shared._Z17withPaddingKernelPf,"aw",@nobits
	.sectionflags	@""
	.align	4
.nv.shared._Z17withPaddingKernelPf:
	.zero		5248


//--------------------- .nv.shared.reserved.0     --------------------------
	.section	.nv.shared.reserved.0,"aw",@nobits
	.weak		__nv_reservedSMEM_offset_0_alias
	.size		__nv_reservedSMEM_offset_0_alias, 0, 64
	.other		__nv_reservedSMEM_offset_0_alias,@"STO_CUDA_RESERVED_SHARED STV_DEFAULT"
__nv_reservedSMEM_offset_0_alias:
	.zero		0
	.zero		64


//--------------------- .nv.shared._Z20withoutPaddingKernelPf --------------------------
	.section	.nv.shared._Z20withoutPaddingKernelPf,"aw",@nobits
	.sectionflags	@""
	.align	4
.nv.shared._Z20withoutPaddingKernelPf:
	.zero		5120


//--------------------- .nv.constant0._Z17withPaddingKernelPf --------------------------
	.section	.nv.constant0._Z17withPaddingKernelPf,"a",@progbits
	.sectionflags	@""
	.align	4
.nv.constant0._Z17withPaddingKernelPf:
	.zero		904


//--------------------- .nv.constant0._Z20withoutPaddingKernelPf --------------------------
	.section	.nv.constant0._Z20withoutPaddingKernelPf,"a",@progbits
	.sectionflags	@""
	.align	4
.nv.constant0._Z20withoutPaddingKernelPf:
	.zero		904


//--------------------- SYMBOLS --------------------------

	.type		.nv.reservedSmem.offset0,@object
	.size		.nv.reservedSmem.offset0,0x4
	.type		.nv.reservedSmem.cap,@object
	.size		.nv.reservedSmem.cap,0x4
